	.headerflags	@"EF_CUDA_TEXMODE_UNIFIED EF_CUDA_64BIT_ADDRESS EF_CUDA_ACCELERATORS EF_CUDA_SM90 EF_CUDA_VIRTUAL_SM(EF_CUDA_SM90)"
	.elftype	@"ET_EXEC"


//--------------------- .nv.info                  --------------------------
	.section	.nv.info,"",@"SHT_CUDA_INFO"
	.align	4


	//----- nvinfo : EIATTR_REGCOUNT
	.align		4
        /*0000*/ 	.byte	0x04, 0x2f
        /*0002*/ 	.short	(.L_3 - .L_2)
	.align		4
.L_2:
        /*0004*/ 	.word	index@(triton_poi_fused__native_batch_norm_legit_no_training_relu_43)
        /*0008*/ 	.word	0x00000020


	//----- nvinfo : EIATTR_MIN_STACK_SIZE
	.align		4
.L_3:
        /*000c*/ 	.byte	0x04, 0x12
        /*000e*/ 	.short	(.L_5 - .L_4)
	.align		4
.L_4:
        /*0010*/ 	.word	index@(triton_poi_fused__native_batch_norm_legit_no_training_relu_43)
        /*0014*/ 	.word	0x00000000


	//----- nvinfo : EIATTR_FRAME_SIZE
	.align		4
.L_5:
        /*0018*/ 	.byte	0x04, 0x11
        /*001a*/ 	.short	(.L_7 - .L_6)
	.align		4
.L_6:
        /*001c*/ 	.word	index@(triton_poi_fused__native_batch_norm_legit_no_training_relu_43)
        /*0020*/ 	.word	0x00000000


	//----- nvinfo : EIATTR_MIN_STACK_SIZE
	.align		4
.L_7:
        /*0024*/ 	.byte	0x04, 0x12
        /*0026*/ 	.short	(.L_9 - .L_8)
	.align		4
.L_8:
        /*0028*/ 	.word	index@(triton_poi_fused__native_batch_norm_legit_no_training_relu_43)
        /*002c*/ 	.word	0x00000000
.L_9:


//--------------------- .nv.info.triton_poi_fused__native_batch_norm_legit_no_training_relu_43 --------------------------
	.section	.nv.info.triton_poi_fused__native_batch_norm_legit_no_training_relu_43,"",@"SHT_CUDA_INFO"
	.sectionflags	@""
	.align	4


	//----- nvinfo : EIATTR_CUDA_API_VERSION
	.align		4
        /*0000*/ 	.byte	0x04, 0x37
        /*0002*/ 	.short	(.L_11 - .L_10)
.L_10:
        /*0004*/ 	.word	0x0000007c


	//----- nvinfo : EIATTR_KPARAM_INFO
	.align		4
.L_11:
        /*0008*/ 	.byte	0x04, 0x17
        /*000a*/ 	.short	(.L_13 - .L_12)
.L_12:
        /*000c*/ 	.word	0x00000000
        /*0010*/ 	.short	0x0006
        /*0012*/ 	.short	0x0030
        /*0014*/ 	.byte	0x00, 0xf0, 0x11, 0x00


	//----- nvinfo : EIATTR_KPARAM_INFO
	.align		4
.L_13:
        /*0018*/ 	.byte	0x04, 0x17
        /*001a*/ 	.short	(.L_15 - .L_14)
.L_14:
        /*001c*/ 	.word	0x00000000
        /*0020*/ 	.short	0x0005
        /*0022*/ 	.short	0x0028
        /*0024*/ 	.byte	0x00, 0xf4, 0x21, 0x00


	//----- nvinfo : EIATTR_KPARAM_INFO
	.align		4
.L_15:
        /*0028*/ 	.byte	0x04, 0x17
        /*002a*/ 	.short	(.L_17 - .L_16)
.L_16:
        /*002c*/ 	.word	0x00000000
        /*0030*/ 	.short	0x0004
        /*0032*/ 	.short	0x0020
        /*0034*/ 	.byte	0x00, 0xf4, 0x21, 0x00


	//----- nvinfo : EIATTR_KPARAM_INFO
	.align		4
.L_17:
        /*0038*/ 	.byte	0x04, 0x17
        /*003a*/ 	.short	(.L_19 - .L_18)
.L_18:
        /*003c*/ 	.word	0x00000000
        /*0040*/ 	.short	0x0003
        /*0042*/ 	.short	0x0018
        /*0044*/ 	.byte	0x00, 0xf4, 0x21, 0x00


	//----- nvinfo : EIATTR_KPARAM_INFO
	.align		4
.L_19:
        /*0048*/ 	.byte	0x04, 0x17
        /*004a*/ 	.short	(.L_21 - .L_20)
.L_20:
        /*004c*/ 	.word	0x00000000
        /*0050*/ 	.short	0x0002
        /*0052*/ 	.short	0x0010
        /*0054*/ 	.byte	0x00, 0xf4, 0x21, 0x00


	//----- nvinfo : EIATTR_KPARAM_INFO
	.align		4
.L_21:
        /*0058*/ 	.byte	0x04, 0x17
        /*005a*/ 	.short	(.L_23 - .L_22)
.L_22:
        /*005c*/ 	.word	0x00000000
        /*0060*/ 	.short	0x0001
        /*0062*/ 	.short	0x0008
        /*0064*/ 	.byte	0x00, 0xf4, 0x21, 0x00


	//----- nvinfo : EIATTR_KPARAM_INFO
	.align		4
.L_23:
        /*0068*/ 	.byte	0x04, 0x17
        /*006a*/ 	.short	(.L_25 - .L_24)
.L_24:
        /*006c*/ 	.word	0x00000000
        /*0070*/ 	.short	0x0000
        /*0072*/ 	.short	0x0000
        /*0074*/ 	.byte	0x00, 0xf4, 0x21, 0x00


	//----- nvinfo : EIATTR_SPARSE_MMA_MASK
	.align		4
.L_25:
        /*0078*/ 	.byte	0x03, 0x50
        /*007a*/ 	.short	0x0000


	//----- nvinfo : EIATTR_MAXREG_COUNT
	.align		4
        /*007c*/ 	.byte	0x03, 0x1b
        /*007e*/ 	.short	0x00ff


	//----- nvinfo : EIATTR_EXIT_INSTR_OFFSETS
	.align		4
        /*0080*/ 	.byte	0x04, 0x1c
        /*0082*/ 	.short	(.L_27 - .L_26)


	//   ....[0]....
.L_26:
        /*0084*/ 	.word	0x00000ba0


	//   ....[1]....
        /*0088*/ 	.word	0x00000bc0


	//----- nvinfo : EIATTR_REQNTID
	.align		4
.L_27:
        /*008c*/ 	.byte	0x04, 0x10
        /*008e*/ 	.short	(.L_29 - .L_28)
.L_28:
        /*0090*/ 	.word	0x00000080
        /*0094*/ 	.word	0x00000001
        /*0098*/ 	.word	0x00000001


	//----- nvinfo : EIATTR_CBANK_PARAM_SIZE
	.align		4
.L_29:
        /*009c*/ 	.byte	0x03, 0x19
        /*009e*/ 	.short	0x0034


	//----- nvinfo : EIATTR_PARAM_CBANK
	.align		4
        /*00a0*/ 	.byte	0x04, 0x0a
        /*00a2*/ 	.short	(.L_31 - .L_30)
	.align		4
.L_30:
        /*00a4*/ 	.word	index@(.nv.constant0.triton_poi_fused__native_batch_norm_legit_no_training_relu_43)
        /*00a8*/ 	.short	0x0210
        /*00aa*/ 	.short	0x0034


	//----- nvinfo : EIATTR_SW_WAR
	.align		4
.L_31:
        /*00ac*/ 	.byte	0x04, 0x36
        /*00ae*/ 	.short	(.L_33 - .L_32)
.L_32:
        /*00b0*/ 	.word	0x00000008
.L_33:


//--------------------- .nv.callgraph             --------------------------
	.section	.nv.callgraph,"",@"SHT_CUDA_CALLGRAPH"
	.align	4
	.sectionentsize	8
	.align		4
        /*0000*/ 	.word	0x00000000
	.align		4
        /*0004*/ 	.word	0xffffffff
	.align		4
        /*0008*/ 	.word	0x00000000
	.align		4
        /*000c*/ 	.word	0xfffffffe
	.align		4
        /*0010*/ 	.word	0x00000000
	.align		4
        /*0014*/ 	.word	0xfffffffd
	.align		4
        /*0018*/ 	.word	0x00000000
	.align		4
        /*001c*/ 	.word	0xfffffffc


//--------------------- .nv.constant4             --------------------------
	.section	.nv.constant4,"a",@progbits
	.align	8
	.align		8
.nv.constant4:
        /*0000*/ 	.dword	_$_str
	.align		8
        /*0008*/ 	.dword	_$_str_$_2


//--------------------- .text.triton_poi_fused__native_batch_norm_legit_no_training_relu_43 --------------------------
	.section	.text.triton_poi_fused__native_batch_norm_legit_no_training_relu_43,"ax",@progbits
	.align	128
        .global         triton_poi_fused__native_batch_norm_legit_no_training_relu_43
        .type           triton_poi_fused__native_batch_norm_legit_no_training_relu_43,@function
        .size           triton_poi_fused__native_batch_norm_legit_no_training_relu_43,(.L_x_1 - triton_poi_fused__native_batch_norm_legit_no_training_relu_43)
        .other          triton_poi_fused__native_batch_norm_legit_no_training_relu_43,@"STO_CUDA_ENTRY STV_DEFAULT"
triton_poi_fused__native_batch_norm_legit_no_training_relu_43:
.text.triton_poi_fused__native_batch_norm_legit_no_training_relu_43:
[----:B------:R-:W0:Y:S02]  /*0000*/  LDC R1, c[0x0][0x28] ;  /* 0x00000a00ff017b82 */ /* 0x000e240000000800 */
[----:B------:R-:W1:Y:S01]  /*0010*/  S2R R0, SR_TID.X ;  /* 0x0000000000007919 */ /* 0x000e620000002100 */
[----:B------:R-:W2:Y:S01]  /*0020*/  LDC.64 R28, c[0x0][0x210] ;  /* 0x00008400ff1c7b82 */ /* 0x000ea20000000a00 */
[----:B------:R-:W-:Y:S02]  /*0030*/  CS2R R4, SRZ ;  /* 0x0000000000047805 */ /* 0x000fe4000001ff00 */
[----:B------:R-:W-:Y:S01]  /*0040*/  CS2R R6, SRZ ;  /* 0x0000000000067805 */ /* 0x000fe2000001ff00 */
[----:B------:R-:W3:Y:S01]  /*0050*/  S2R R3, SR_CTAID.X ;  /* 0x0000000000037919 */ /* 0x000ee20000002500 */
[----:B------:R-:W-:Y:S02]  /*0060*/  CS2R R8, SRZ ;  /* 0x0000000000087805 */ /* 0x000fe4000001ff00 */
[----:B------:R-:W-:Y:S01]  /*0070*/  CS2R R10, SRZ ;  /* 0x00000000000a7805 */ /* 0x000fe2000001ff00 */
[----:B------:R-:W-:Y:S01]  /*0080*/  ULDC.64 UR4, c[0x0][0x208] ;  /* 0x0000820000047ab9 */ /* 0x000fe20000000a00 */
[----:B------:R-:W4:Y:S08]  /*0090*/  LDC.64 R20, c[0x0][0x218] ;  /* 0x00008600ff147b82 */ /* 0x000f300000000a00 */
[----:B------:R-:W5:Y:S01]  /*00a0*/  LDC.64 R26, c[0x0][0x220] ;  /* 0x00008800ff1a7b82 */ /* 0x000f620000000a00 */
[----:B-1----:R-:W-:-:S04]  /*00b0*/  SHF.L.U32 R0, R0, 0x2, RZ ;  /* 0x0000000200007819 */ /* 0x002fc800000006ff */
[----:B------:R-:W-:-:S04]  /*00c0*/  LOP3.LUT R0, R0, 0x1fc, RZ, 0xc0, !PT ;  /* 0x000001fc00007812 */ /* 0x000fc800078ec0ff */
[----:B---3--:R-:W-:-:S04]  /*00d0*/  LEA R0, R3, R0, 0xa ;  /* 0x0000000003007211 */ /* 0x008fc800078e50ff */
[C---:B------:R-:W-:Y:S01]  /*00e0*/  ISETP.GE.AND P1, PT, R0.reuse, 0xfd200, PT ;  /* 0x000fd2000000780c */ /* 0x040fe20003f26270 */
[----:B------:R-:W-:-:S04]  /*00f0*/  IMAD.HI R2, R0, 0x38e38e39, RZ ;  /* 0x38e38e3900027827 */ /* 0x000fc800078e02ff */
[----:B--2---:R-:W-:Y:S01]  /*0100*/  IMAD.WIDE R28, R0, 0x4, R28 ;  /* 0x00000004001c7825 */ /* 0x004fe200078e021c */
[----:B------:R-:W-:-:S04]  /*0110*/  SHF.R.U32.HI R3, RZ, 0x1f, R2 ;  /* 0x0000001fff037819 */ /* 0x000fc80000011602 */
[----:B------:R-:W-:-:S03]  /*0120*/  LEA.HI.SX32 R3, R2, R3, 0x1a ;  /* 0x0000000302037211 */ /* 0x000fc600078fd2ff */
[----:B------:R-:W2:Y:S02]  /*0130*/  @!P1 LDG.E.128 R8, desc[UR4][R28.64] ;  /* 0x000000041c089981 */ /* 0x000ea4000c1e1d00 */
[----:B------:R-:W-:-:S04]  /*0140*/  IMAD R2, R3, -0x120, R0 ;  /* 0xfffffee003027824 */ /* 0x000fc800078e0200 */
[----:B----4-:R-:W-:-:S05]  /*0150*/  IMAD.WIDE R12, R2, 0x4, R20 ;  /* 0x00000004020c7825 */ /* 0x010fca00078e0214 */
[----:B------:R1:W2:Y:S01]  /*0160*/  @!P1 LDG.E.EL.128 R4, desc[UR4][R12.64] ;  /* 0x000000040c049981 */ /* 0x0002a2000c2e1d00 */
[----:B------:R-:W-:-:S05]  /*0170*/  IADD3 R3, R0, 0x200, RZ ;  /* 0x0000020000037810 */ /* 0x000fca0007ffe0ff */
[----:B------:R-:W-:-:S05]  /*0180*/  IMAD.HI R14, R3, 0x38e38e39, RZ ;  /* 0x38e38e39030e7827 */ /* 0x000fca00078e02ff */
[----:B------:R-:W-:-:S04]  /*0190*/  SHF.R.U32.HI R15, RZ, 0x1f, R14 ;  /* 0x0000001fff0f7819 */ /* 0x000fc8000001160e */
[----:B------:R-:W-:Y:S02]  /*01a0*/  LEA.HI.SX32 R14, R14, R15, 0x1a ;  /* 0x0000000f0e0e7211 */ /* 0x000fe400078fd2ff */
[----:B------:R-:W-:Y:S02]  /*01b0*/  ISETP.GE.AND P0, PT, R3, 0xfd200, PT ;  /* 0x000fd2000300780c */ /* 0x000fe40003f06270 */
[----:B-1----:R-:W-:Y:S01]  /*01c0*/  CS2R R12, SRZ ;  /* 0x00000000000c7805 */ /* 0x002fe2000001ff00 */
[----:B------:R-:W-:Y:S01]  /*01d0*/  IMAD R3, R14, -0x120, R3 ;  /* 0xfffffee00e037824 */ /* 0x000fe200078e0203 */
[----:B------:R-:W-:Y:S02]  /*01e0*/  CS2R R14, SRZ ;  /* 0x00000000000e7805 */ /* 0x000fe4000001ff00 */
[----:B------:R-:W-:Y:S02]  /*01f0*/  CS2R R16, SRZ ;  /* 0x0000000000107805 */ /* 0x000fe4000001ff00 */
[----:B------:R-:W-:Y:S01]  /*0200*/  CS2R R18, SRZ ;  /* 0x0000000000127805 */ /* 0x000fe2000001ff00 */
[----:B------:R-:W-:Y:S01]  /*0210*/  IMAD.WIDE R24, R3, 0x4, R20 ;  /* 0x0000000403187825 */ /* 0x000fe200078e0214 */
[----:B------:R-:W-:-:S02]  /*0220*/  CS2R R20, SRZ ;  /* 0x0000000000147805 */ /* 0x000fc4000001ff00 */
[----:B------:R-:W-:Y:S02]  /*0230*/  CS2R R22, SRZ ;  /* 0x0000000000167805 */ /* 0x000fe4000001ff00 */
[----:B------:R1:W3:Y:S04]  /*0240*/  @!P0 LDG.E.EL.128 R16, desc[UR4][R24.64] ;  /* 0x0000000418108981 */ /* 0x0002e8000c2e1d00 */
[----:B------:R-:W3:Y:S01]  /*0250*/  @!P0 LDG.E.128 R20, desc[UR4][R28.64+0x800] ;  /* 0x000800041c148981 */ /* 0x000ee2000c1e1d00 */
[----:B-1----:R-:W-:Y:S01]  /*0260*/  CS2R R24, SRZ ;  /* 0x0000000000187805 */ /* 0x002fe2000001ff00 */
[----:B--2---:R-:W-:Y:S01]  /*0270*/  FADD R4, -R4, R8 ;  /* 0x0000000804047221 */ /* 0x004fe20000000100 */
[----:B------:R-:W-:Y:S01]  /*0280*/  FADD R5, -R5, R9 ;  /* 0x0000000905057221 */ /* 0x000fe20000000100 */
[----:B-----5:R-:W-:-:S05]  /*0290*/  IMAD.WIDE R8, R2, 0x4, R26 ;  /* 0x0000000402087825 */ /* 0x020fca00078e021a */
[----:B------:R1:W2:Y:S02]  /*02a0*/  @!P1 LDG.E.EL.128 R12, desc[UR4][R8.64] ;  /* 0x00000004080c9981 */ /* 0x0002a4000c2e1d00 */
[----:B-1----:R-:W-:Y:S01]  /*02b0*/  IMAD.WIDE R8, R3, 0x4, R26 ;  /* 0x0000000403087825 */ /* 0x002fe200078e021a */
[----:B------:R-:W-:-:S06]  /*02c0*/  CS2R R26, SRZ ;  /* 0x00000000001a7805 */ /* 0x000fcc000001ff00 */
[----:B------:R-:W4:Y:S01]  /*02d0*/  @!P0 LDG.E.EL.128 R24, desc[UR4][R8.64] ;  /* 0x0000000408188981 */ /* 0x000f22000c2e1d00 */
[----:B------:R-:W-:Y:S01]  /*02e0*/  FADD R6, -R6, R10 ;  /* 0x0000000a06067221 */ /* 0x000fe20000000100 */
[----:B---3--:R-:W-:Y:S01]  /*02f0*/  FADD R17, -R17, R21 ;  /* 0x0000001511117221 */ /* 0x008fe20000000100 */
[----:B------:R-:W-:Y:S01]  /*0300*/  HFMA2.MMA R21, -RZ, RZ, 1.625, 0 ;  /* 0x3e800000ff157435 */ /* 0x000fe200000001ff */
[----:B------:R-:W-:Y:S01]  /*0310*/  FADD R28, -R19, R23 ;  /* 0x00000017131c7221 */ /* 0x000fe20000000100 */
[----:B------:R-:W-:Y:S01]  /*0320*/  FADD R7, -R7, R11 ;  /* 0x0000000b07077221 */ /* 0x000fe20000000100 */
[----:B------:R-:W-:Y:S01]  /*0330*/  FADD R16, -R16, R20 ;  /* 0x0000001410107221 */ /* 0x000fe20000000100 */
[----:B------:R-:W-:Y:S01]  /*0340*/  FADD R18, -R18, R22 ;  /* 0x0000001612127221 */ /* 0x000fe20000000100 */
[----:B--2---:R-:W-:Y:S01]  /*0350*/  FADD R10, R12, 9.9999997473787516356e-06 ;  /* 0x3727c5ac0c0a7421 */ /* 0x004fe20000000000 */
[----:B------:R-:W-:-:S05]  /*0360*/  FADD R12, R13, 9.9999997473787516356e-06 ;  /* 0x3727c5ac0d0c7421 */ /* 0x000fca0000000000 */
[----:B------:R-:W1:Y:S01]  /*0370*/  MUFU.SQRT R10, R10 ;  /* 0x0000000a000a7308 */ /* 0x000e620000002000 */
[----:B------:R-:W-:Y:S01]  /*0380*/  FADD R13, R14, 9.9999997473787516356e-06 ;  /* 0x3727c5ac0e0d7421 */ /* 0x000fe20000000000 */
[----:B------:R-:W-:-:S06]  /*0390*/  FADD R14, R15, 9.9999997473787516356e-06 ;  /* 0x3727c5ac0f0e7421 */ /* 0x000fcc0000000000 */
[----:B------:R-:W2:Y:S08]  /*03a0*/  MUFU.SQRT R12, R12 ;  /* 0x0000000c000c7308 */ /* 0x000eb00000002000 */
[----:B------:R-:W3:Y:S01]  /*03b0*/  MUFU.SQRT R13, R13 ;  /* 0x0000000d000d7308 */ /* 0x000ee20000002000 */
[C---:B-1----:R-:W-:Y:S01]  /*03c0*/  FSETP.GT.AND P4, PT, R10.reuse, 8.50705917302346158658e+37, PT ;  /* 0x7e8000000a00780b */ /* 0x042fe20003f84000 */
[----:B----4-:R-:W-:Y:S01]  /*03d0*/  FADD R25, R25, 9.9999997473787516356e-06 ;  /* 0x3727c5ac19197421 */ /* 0x010fe20000000000 */
[----:B------:R-:W-:-:S05]  /*03e0*/  FSETP.GEU.AND P2, PT, R10, 1.175494350822287508e-38, PT ;  /* 0x008000000a00780b */ /* 0x000fca0003f4e000 */
[----:B------:R-:W1:Y:S01]  /*03f0*/  MUFU.SQRT R14, R14 ;  /* 0x0000000e000e7308 */ /* 0x000e620000002000 */
[----:B--2---:R-:W-:Y:S01]  /*0400*/  FSETP.GT.AND P5, PT, R12, 8.50705917302346158658e+37, PT ;  /* 0x7e8000000c00780b */ /* 0x004fe20003fa4000 */
[----:B------:R-:W-:Y:S01]  /*0410*/  FADD R24, R24, 9.9999997473787516356e-06 ;  /* 0x3727c5ac18187421 */ /* 0x000fe20000000000 */
[----:B------:R-:W-:Y:S01]  /*0420*/  FADD R26, R26, 9.9999997473787516356e-06 ;  /* 0x3727c5ac1a1a7421 */ /* 0x000fe20000000000 */
[----:B------:R-:W-:Y:S02]  /*0430*/  FSEL R19, R21, 1, P4 ;  /* 0x3f80000015137808 */ /* 0x000fe40002000000 */
[----:B---3--:R-:W-:Y:S02]  /*0440*/  FSETP.GT.AND P3, PT, R13, 8.50705917302346158658e+37, PT ;  /* 0x7e8000000d00780b */ /* 0x008fe40003f64000 */
[----:B------:R-:W2:Y:S01]  /*0450*/  MUFU.SQRT R8, R25 ;  /* 0x0000001900087308 */ /* 0x000ea20000002000 */
[----:B------:R-:W-:Y:S01]  /*0460*/  @P4 FMUL R10, R10, 0.25 ;  /* 0x3e8000000a0a4820 */ /* 0x000fe20000400000 */
[----:B------:R-:W-:-:S06]  /*0470*/  FSETP.GEU.AND P4, PT, R12, 1.175494350822287508e-38, PT ;  /* 0x008000000c00780b */ /* 0x000fcc0003f8e000 */
[----:B------:R-:W3:Y:S01]  /*0480*/  MUFU.SQRT R15, R24 ;  /* 0x00000018000f7308 */ /* 0x000ee20000002000 */
[----:B-1----:R-:W-:Y:S01]  /*0490*/  FSETP.GT.AND P6, PT, R14, 8.50705917302346158658e+37, PT ;  /* 0x7e8000000e00780b */ /* 0x002fe20003fc4000 */
[----:B------:R-:W-:Y:S01]  /*04a0*/  @!P2 FMUL R10, R10, 16777216 ;  /* 0x4b8000000a0aa820 */ /* 0x000fe20000400000 */
[----:B------:R-:W-:-:S05]  /*04b0*/  @P5 FMUL R12, R12, 0.25 ;  /* 0x3e8000000c0c5820 */ /* 0x000fca0000400000 */
[----:B------:R-:W1:Y:S01]  /*04c0*/  MUFU.SQRT R11, R26 ;  /* 0x0000001a000b7308 */ /* 0x000e620000002000 */
[----:B------:R-:W-:Y:S01]  /*04d0*/  FSEL R9, R21, 1, P5 ;  /* 0x3f80000015097808 */ /* 0x000fe20002800000 */
[----:B------:R-:W-:Y:S01]  /*04e0*/  FADD R27, R27, 9.9999997473787516356e-06 ;  /* 0x3727c5ac1b1b7421 */ /* 0x000fe20000000000 */
[C---:B------:R-:W-:Y:S01]  /*04f0*/  FSETP.GEU.AND P5, PT, R13.reuse, 1.175494350822287508e-38, PT ;  /* 0x008000000d00780b */ /* 0x040fe20003fae000 */
[----:B------:R-:W-:Y:S01]  /*0500*/  @P3 FMUL R13, R13, 0.25 ;  /* 0x3e8000000d0d3820 */ /* 0x000fe20000400000 */
[----:B------:R-:W-:Y:S02]  /*0510*/  FSEL R20, R21, 1, P3 ;  /* 0x3f80000015147808 */ /* 0x000fe40001800000 */
[----:B------:R-:W-:Y:S01]  /*0520*/  FSETP.GEU.AND P3, PT, R14, 1.175494350822287508e-38, PT ;  /* 0x008000000e00780b */ /* 0x000fe20003f6e000 */
[----:B------:R-:W4:Y:S01]  /*0530*/  MUFU.RCP R10, R10 ;  /* 0x0000000a000a7308 */ /* 0x000f220000001000 */
[----:B------:R-:W-:Y:S01]  /*0540*/  @!P4 FMUL R12, R12, 16777216 ;  /* 0x4b8000000c0cc820 */ /* 0x000fe20000400000 */
[----:B------:R-:W-:Y:S01]  /*0550*/  @!P4 FMUL R9, R9, 16777216 ;  /* 0x4b8000000909c820 */ /* 0x000fe20000400000 */
[----:B--2---:R-:W-:Y:S01]  /*0560*/  FSETP.GT.AND P4, PT, R8, 8.50705917302346158658e+37, PT ;  /* 0x7e8000000800780b */ /* 0x004fe20003f84000 */
[----:B------:R-:W-:Y:S01]  /*0570*/  @!P2 FMUL R19, R19, 16777216 ;  /* 0x4b8000001313a820 */ /* 0x000fe20000400000 */
[----:B---3--:R-:W-:-:S03]  /*0580*/  FSETP.GT.AND P2, PT, R15, 8.50705917302346158658e+37, PT ;  /* 0x7e8000000f00780b */ /* 0x008fc60003f44000 */
[----:B------:R4:W2:Y:S01]  /*0590*/  MUFU.SQRT R22, R27 ;  /* 0x0000001b00167308 */ /* 0x0008a20000002000 */
[----:B------:R-:W-:Y:S01]  /*05a0*/  @P6 FMUL R14, R14, 0.25 ;  /* 0x3e8000000e0e6820 */ /* 0x000fe20000400000 */
[----:B------:R-:W-:Y:S02]  /*05b0*/  FSEL R23, R21, 1, P6 ;  /* 0x3f80000015177808 */ /* 0x000fe40003000000 */
[----:B-1----:R-:W-:Y:S01]  /*05c0*/  FSETP.GT.AND P6, PT, R11, 8.50705917302346158658e+37, PT ;  /* 0x7e8000000b00780b */ /* 0x002fe20003fc4000 */
[----:B------:R-:W-:Y:S02]  /*05d0*/  @!P3 FMUL R14, R14, 16777216 ;  /* 0x4b8000000e0eb820 */ /* 0x000fe40000400000 */
[----:B------:R-:W-:Y:S01]  /*05e0*/  @!P3 FMUL R23, R23, 16777216 ;  /* 0x4b8000001717b820 */ /* 0x000fe20000400000 */
[----:B------:R-:W-:Y:S01]  /*05f0*/  FSETP.GEU.AND P3, PT, R8, 1.175494350822287508e-38, PT ;  /* 0x008000000800780b */ /* 0x000fe20003f6e000 */
[----:B------:R-:W-:Y:S01]  /*0600*/  @!P5 FMUL R13, R13, 16777216 ;  /* 0x4b8000000d0dd820 */ /* 0x000fe20000400000 */
[----:B------:R-:W-:Y:S01]  /*0610*/  @!P5 FMUL R20, R20, 16777216 ;  /* 0x4b8000001414d820 */ /* 0x000fe20000400000 */
[----:B------:R-:W-:Y:S01]  /*0620*/  @P4 FMUL R8, R8, 0.25 ;  /* 0x3e80000008084820 */ /* 0x000fe20000400000 */
[----:B------:R-:W-:Y:S01]  /*0630*/  FSEL R26, R21, 1, P4 ;  /* 0x3f800000151a7808 */ /* 0x000fe20002000000 */
[----:B----4-:R-:W-:Y:S01]  /*0640*/  FMUL R27, R10, R19 ;  /* 0x000000130a1b7220 */ /* 0x010fe20000400000 */
[C---:B------:R-:W-:Y:S01]  /*0650*/  FSETP.GEU.AND P5, PT, R15.reuse, 1.175494350822287508e-38, PT ;  /* 0x008000000f00780b */ /* 0x040fe20003fae000 */
[----:B------:R-:W-:Y:S01]  /*0660*/  @P2 FMUL R15, R15, 0.25 ;  /* 0x3e8000000f0f2820 */ /* 0x000fe20000400000 */
[----:B--2---:R-:W-:Y:S01]  /*0670*/  FSETP.GT.AND P4, PT, R22, 8.50705917302346158658e+37, PT ;  /* 0x7e8000001600780b */ /* 0x004fe20003f84000 */
[----:B------:R-:W1:Y:S01]  /*0680*/  MUFU.RCP R14, R14 ;  /* 0x0000000e000e7308 */ /* 0x000e620000001000 */
[----:B------:R-:W-:-:S02]  /*0690*/  FSEL R19, R21, 1, P2 ;  /* 0x3f80000015137808 */ /* 0x000fc40001000000 */
[C---:B------:R-:W-:Y:S01]  /*06a0*/  FSETP.GEU.AND P2, PT, R11.reuse, 1.175494350822287508e-38, PT ;  /* 0x008000000b00780b */ /* 0x040fe20003f4e000 */
[----:B------:R-:W-:Y:S01]  /*06b0*/  @P6 FMUL R11, R11, 0.25 ;  /* 0x3e8000000b0b6820 */ /* 0x000fe20000400000 */
[----:B------:R-:W-:Y:S02]  /*06c0*/  FSEL R25, R21, 1, P6 ;  /* 0x3f80000015197808 */ /* 0x000fe40003000000 */
[C---:B------:R-:W-:Y:S01]  /*06d0*/  FSETP.GEU.AND P6, PT, R22.reuse, 1.175494350822287508e-38, PT ;  /* 0x008000001600780b */ /* 0x040fe20003fce000 */
[----:B------:R-:W2:Y:S04]  /*06e0*/  MUFU.RCP R13, R13 ;  /* 0x0000000d000d7308 */ /* 0x000ea80000001000 */
[----:B------:R-:W-:-:S04]  /*06f0*/  @P4 FMUL R22, R22, 0.25 ;  /* 0x3e80000016164820 */ /* 0x000fc80000400000 */
[----:B------:R-:W3:Y:S01]  /*0700*/  MUFU.RCP R24, R12 ;  /* 0x0000000c00187308 */ /* 0x000ee20000001000 */
[----:B-1----:R-:W-:-:S03]  /*0710*/  FMUL R23, R14, R23 ;  /* 0x000000170e177220 */ /* 0x002fc60000400000 */
[----:B------:R-:W-:Y:S01]  /*0720*/  @!P6 FMUL R22, R22, 16777216 ;  /* 0x4b8000001616e820 */ /* 0x000fe20000400000 */
[----:B------:R-:W-:Y:S01]  /*0730*/  @!P3 FMUL R8, R8, 16777216 ;  /* 0x4b8000000808b820 */ /* 0x000fe20000400000 */
[----:B--2---:R-:W-:Y:S02]  /*0740*/  FMUL R13, R13, R20 ;  /* 0x000000140d0d7220 */ /* 0x004fe40000400000 */
[----:B------:R1:W-:Y:S01]  /*0750*/  MUFU.RCP R12, R22 ;  /* 0x00000016000c7308 */ /* 0x0003e20000001000 */
[----:B------:R-:W-:Y:S01]  /*0760*/  FMUL R20, R23, R7 ;  /* 0x0000000717147220 */ /* 0x000fe20000400000 */
[----:B------:R-:W-:Y:S01]  /*0770*/  @!P2 FMUL R11, R11, 16777216 ;  /* 0x4b8000000b0ba820 */ /* 0x000fe20000400000 */
[----:B------:R-:W-:Y:S01]  /*0780*/  @!P5 FMUL R15, R15, 16777216 ;  /* 0x4b8000000f0fd820 */ /* 0x000fe20000400000 */
[----:B-1----:R-:W1:Y:S04]  /*0790*/  LDC.64 R22, c[0x0][0x228] ;  /* 0x00008a00ff167b82 */ /* 0x002e680000000a00 */
[----:B------:R2:W-:Y:S01]  /*07a0*/  MUFU.RCP R29, R8 ;  /* 0x00000008001d7308 */ /* 0x0005e20000001000 */
[----:B---3--:R-:W-:Y:S01]  /*07b0*/  FMUL R24, R24, R9 ;  /* 0x0000000918187220 */ /* 0x008fe20000400000 */
[----:B------:R-:W-:-:S02]  /*07c0*/  FMUL R13, R13, R6 ;  /* 0x000000060d0d7220 */ /* 0x000fc40000400000 */
[----:B--2---:R-:W2:Y:S04]  /*07d0*/  LDC.64 R8, c[0x0][0x230] ;  /* 0x00008c00ff087b82 */ /* 0x004ea80000000a00 */
[----:B------:R-:W3:Y:S08]  /*07e0*/  MUFU.RCP R6, R11 ;  /* 0x0000000b00067308 */ /* 0x000ef00000001000 */
[----:B------:R-:W4:Y:S01]  /*07f0*/  MUFU.RCP R10, R15 ;  /* 0x0000000f000a7308 */ /* 0x000f220000001000 */
[----:B------:R-:W-:Y:S01]  /*0800*/  @!P2 FMUL R25, R25, 16777216 ;  /* 0x4b8000001919a820 */ /* 0x000fe20000400000 */
[----:B------:R-:W-:Y:S01]  /*0810*/  @!P5 FMUL R19, R19, 16777216 ;  /* 0x4b8000001313d820 */ /* 0x000fe20000400000 */
[----:B------:R-:W-:Y:S01]  /*0820*/  FMUL R24, R24, R5 ;  /* 0x0000000518187220 */ /* 0x000fe20000400000 */
[----:B------:R-:W-:Y:S01]  /*0830*/  FMUL R27, R27, R4 ;  /* 0x000000041b1b7220 */ /* 0x000fe20000400000 */
[----:B------:R-:W-:Y:S01]  /*0840*/  CS2R R4, SRZ ;  /* 0x0000000000047805 */ /* 0x000fe2000001ff00 */
[----:B---3--:R-:W-:Y:S01]  /*0850*/  FMUL R25, R6, R25 ;  /* 0x0000001906197220 */ /* 0x008fe20000400000 */
[----:B------:R-:W-:Y:S01]  /*0860*/  CS2R R6, SRZ ;  /* 0x0000000000067805 */ /* 0x000fe2000001ff00 */
[----:B----4-:R-:W-:Y:S01]  /*0870*/  FMUL R19, R10, R19 ;  /* 0x000000130a137220 */ /* 0x010fe20000400000 */
[----:B-1----:R-:W-:-:S04]  /*0880*/  IMAD.WIDE R10, R2, 0x4, R22 ;  /* 0x00000004020a7825 */ /* 0x002fc800078e0216 */
[----:B------:R-:W-:Y:S01]  /*0890*/  IMAD.WIDE R22, R3, 0x4, R22 ;  /* 0x0000000403167825 */ /* 0x000fe200078e0216 */
[----:B------:R1:W3:Y:S03]  /*08a0*/  @!P1 LDG.E.EL.128 R4, desc[UR4][R10.64] ;  /* 0x000000040a049981 */ /* 0x0002e6000c2e1d00 */
[----:B--2---:R-:W-:-:S04]  /*08b0*/  IMAD.WIDE R14, R2, 0x4, R8 ;  /* 0x00000004020e7825 */ /* 0x004fc800078e0208 */
[----:B------:R-:W-:Y:S01]  /*08c0*/  IMAD.WIDE R2, R3, 0x4, R8 ;  /* 0x0000000403027825 */ /* 0x000fe200078e0208 */
[----:B------:R-:W-:Y:S02]  /*08d0*/  CS2R R8, SRZ ;  /* 0x0000000000087805 */ /* 0x000fe4000001ff00 */
[----:B-1----:R-:W-:-:S06]  /*08e0*/  CS2R R10, SRZ ;  /* 0x00000000000a7805 */ /* 0x002fcc000001ff00 */
[----:B------:R1:W3:Y:S01]  /*08f0*/  @!P1 LDG.E.EL.128 R8, desc[UR4][R14.64] ;  /* 0x000000040e089981 */ /* 0x0002e2000c2e1d00 */
[----:B------:R-:W-:-:S05]  /*0900*/  FSEL R21, R21, 1, P4 ;  /* 0x3f80000015157808 */ /* 0x000fca0002000000 */
[----:B------:R-:W-:-:S04]  /*0910*/  @!P6 FMUL R21, R21, 16777216 ;  /* 0x4b8000001515e820 */ /* 0x000fc80000400000 */
[----:B------:R-:W-:Y:S01]  /*0920*/  FMUL R21, R12, R21 ;  /* 0x000000150c157220 */ /* 0x000fe20000400000 */
[----:B-1----:R-:W-:-:S03]  /*0930*/  CS2R R14, SRZ ;  /* 0x00000000000e7805 */ /* 0x002fc6000001ff00 */
[----:B------:R-:W-:Y:S01]  /*0940*/  FMUL R28, R21, R28 ;  /* 0x0000001c151c7220 */ /* 0x000fe20000400000 */
[----:B---3--:R-:W-:Y:S01]  /*0950*/  FFMA R6, R13, R6, R10 ;  /* 0x000000060d067223 */ /* 0x008fe2000000000a */
[----:B------:R-:W-:Y:S01]  /*0960*/  CS2R R12, SRZ ;  /* 0x00000000000c7805 */ /* 0x000fe2000001ff00 */
[----:B------:R-:W-:Y:S01]  /*0970*/  FFMA R7, R20, R7, R11 ;  /* 0x0000000714077223 */ /* 0x000fe2000000000b */
[----:B------:R-:W-:Y:S01]  /*0980*/  CS2R R20, SRZ ;  /* 0x0000000000147805 */ /* 0x000fe2000001ff00 */
[----:B------:R-:W1:Y:S03]  /*0990*/  LDC.64 R10, c[0x0][0x238] ;  /* 0x00008e00ff0a7b82 */ /* 0x000e660000000a00 */
[----:B------:R2:W3:Y:S02]  /*09a0*/  @!P0 LDG.E.EL.128 R12, desc[UR4][R22.64] ;  /* 0x00000004160c8981 */ /* 0x0004e4000c2e1d00 */
[----:B--2---:R-:W-:-:S06]  /*09b0*/  CS2R R22, SRZ ;  /* 0x0000000000167805 */ /* 0x004fcc000001ff00 */
[----:B------:R-:W3:Y:S01]  /*09c0*/  @!P0 LDG.E.EL.128 R20, desc[UR4][R2.64] ;  /* 0x0000000402148981 */ /* 0x000ee2000c2e1d00 */
[----:B------:R-:W-:Y:S01]  /*09d0*/  @!P3 FMUL R26, R26, 16777216 ;  /* 0x4b8000001a1ab820 */ /* 0x000fe20000400000 */
[----:B------:R-:W-:Y:S01]  /*09e0*/  FFMA R5, R24, R5, R9 ;  /* 0x0000000518057223 */ /* 0x000fe20000000009 */
[----:B------:R-:W-:Y:S02]  /*09f0*/  FFMA R4, R27, R4, R8 ;  /* 0x000000041b047223 */ /* 0x000fe40000000008 */
[----:B------:R-:W-:Y:S01]  /*0a00*/  FMUL R26, R29, R26 ;  /* 0x0000001a1d1a7220 */ /* 0x000fe20000400000 */
[----:B------:R-:W-:Y:S01]  /*0a10*/  FSETP.GEU.AND P2, PT, R7, RZ, PT ;  /* 0x000000ff0700720b */ /* 0x000fe20003f4e000 */
[----:B------:R-:W-:Y:S01]  /*0a20*/  FMUL R25, R25, R18 ;  /* 0x0000001219197220 */ /* 0x000fe20000400000 */
[----:B------:R-:W-:Y:S01]  /*0a30*/  FSETP.GEU.AND P3, PT, R6, RZ, PT ;  /* 0x000000ff0600720b */ /* 0x000fe20003f6e000 */
[----:B------:R-:W-:Y:S01]  /*0a40*/  FMUL R26, R26, R17 ;  /* 0x000000111a1a7220 */ /* 0x000fe20000400000 */
[----:B------:R-:W-:Y:S01]  /*0a50*/  FSETP.GEU.AND P4, PT, R5, RZ, PT ;  /* 0x000000ff0500720b */ /* 0x000fe20003f8e000 */
[----:B------:R-:W-:Y:S01]  /*0a60*/  FMUL R19, R19, R16 ;  /* 0x0000001013137220 */ /* 0x000fe20000400000 */
[----:B------:R-:W-:Y:S01]  /*0a70*/  FSETP.GEU.AND P5, PT, R4, RZ, PT ;  /* 0x000000ff0400720b */ /* 0x000fe20003fae000 */
[----:B-1----:R-:W-:Y:S01]  /*0a80*/  IMAD.WIDE R10, R0, 0x4, R10 ;  /* 0x00000004000a7825 */ /* 0x002fe200078e020a */
[----:B------:R-:W-:-:S02]  /*0a90*/  SEL R7, R7, RZ, P2 ;  /* 0x000000ff07077207 */ /* 0x000fc40001000000 */
[----:B------:R-:W-:Y:S02]  /*0aa0*/  SEL R6, R6, RZ, P3 ;  /* 0x000000ff06067207 */ /* 0x000fe40001800000 */
[----:B------:R-:W-:Y:S02]  /*0ab0*/  SEL R5, R5, RZ, P4 ;  /* 0x000000ff05057207 */ /* 0x000fe40002000000 */
[----:B------:R-:W-:-:S05]  /*0ac0*/  SEL R4, R4, RZ, P5 ;  /* 0x000000ff04047207 */ /* 0x000fca0002800000 */
[----:B------:R1:W-:Y:S01]  /*0ad0*/  @!P1 STG.E.128 desc[UR4][R10.64], R4 ;  /* 0x000000040a009986 */ /* 0x0003e2000c101d04 */
[----:B---3--:R-:W-:Y:S01]  /*0ae0*/  FFMA R15, R28, R15, R23 ;  /* 0x0000000f1c0f7223 */ /* 0x008fe20000000017 */
[----:B------:R-:W-:Y:S01]  /*0af0*/  FFMA R14, R25, R14, R22 ;  /* 0x0000000e190e7223 */ /* 0x000fe20000000016 */
[----:B------:R-:W-:Y:S01]  /*0b00*/  FFMA R13, R26, R13, R21 ;  /* 0x0000000d1a0d7223 */ /* 0x000fe20000000015 */
[----:B------:R-:W-:Y:S02]  /*0b10*/  FFMA R12, R19, R12, R20 ;  /* 0x0000000c130c7223 */ /* 0x000fe40000000014 */
[----:B------:R-:W-:Y:S02]  /*0b20*/  FSETP.GEU.AND P1, PT, R15, RZ, PT ;  /* 0x000000ff0f00720b */ /* 0x000fe40003f2e000 */
[----:B------:R-:W-:Y:S02]  /*0b30*/  FSETP.GEU.AND P2, PT, R14, RZ, PT ;  /* 0x000000ff0e00720b */ /* 0x000fe40003f4e000 */
[----:B------:R-:W-:-:S02]  /*0b40*/  FSETP.GEU.AND P3, PT, R13, RZ, PT ;  /* 0x000000ff0d00720b */ /* 0x000fc40003f6e000 */
[----:B------:R-:W-:Y:S02]  /*0b50*/  FSETP.GEU.AND P4, PT, R12, RZ, PT ;  /* 0x000000ff0c00720b */ /* 0x000fe40003f8e000 */
[----:B------:R-:W-:Y:S02]  /*0b60*/  SEL R15, R15, RZ, P1 ;  /* 0x000000ff0f0f7207 */ /* 0x000fe40000800000 */
[----:B------:R-:W-:Y:S02]  /*0b70*/  SEL R14, R14, RZ, P2 ;  /* 0x000000ff0e0e7207 */ /* 0x000fe40001000000 */
[----:B------:R-:W-:Y:S02]  /*0b80*/  SEL R13, R13, RZ, P3 ;  /* 0x000000ff0d0d7207 */ /* 0x000fe40001800000 */
[----:B------:R-:W-:Y:S01]  /*0b90*/  SEL R12, R12, RZ, P4 ;  /* 0x000000ff0c0c7207 */ /* 0x000fe20002000000 */
[----:B-1----:R-:W-:Y:S06]  /*0ba0*/  @P0 EXIT ;  /* 0x000000000000094d */ /* 0x002fec0003800000 */
[----:B------:R-:W-:Y:S01]  /*0bb0*/  STG.E.128 desc[UR4][R10.64+0x800], R12 ;  /* 0x0008000c0a007986 */ /* 0x000fe2000c101d04 */
[----:B------:R-:W-:Y:S05]  /*0bc0*/  EXIT ;  /* 0x000000000000794d */ /* 0x000fea0003800000 */
.L_x_0:
[----:B------:R-:W-:-:S00]  /*0bd0*/  BRA `(.L_x_0) ;  /* 0xfffffffc00fc7947 */ /* 0x000fc0000383ffff */
[----:B------:R-:W-:-:S00]  /*0be0*/  NOP ;  /* 0x0000000000007918 */ /* 0x000fc00000000000 */
        /* <DEDUP_REMOVED lines=9> */
.L_x_1:


//--------------------- .nv.global.init           --------------------------
	.section	.nv.global.init,"aw",@progbits
.nv.global.init:
	.type		_$_str,@object
	.size		_$_str,(_$_str_$_2 - _$_str)
_$_str:
        /*0000*/ 	.byte	0x5f, 0x5f, 0x43, 0x55, 0x44, 0x41, 0x5f, 0x46, 0x54, 0x5a, 0x00
	.type		_$_str_$_2,@object
	.size		_$_str_$_2,(.L_1 - _$_str_$_2)
_$_str_$_2:
        /*000b*/ 	.byte	0x5f, 0x5f, 0x43, 0x55, 0x44, 0x41, 0x5f, 0x50, 0x52, 0x45, 0x43, 0x5f, 0x53, 0x51, 0x52, 0x54
        /*001b*/ 	.byte	0x00
.L_1:


//--------------------- .nv.constant0.triton_poi_fused__native_batch_norm_legit_no_training_relu_43 --------------------------
	.section	.nv.constant0.triton_poi_fused__native_batch_norm_legit_no_training_relu_43,"a",@progbits
	.sectionflags	@""
	.align	4
.nv.constant0.triton_poi_fused__native_batch_norm_legit_no_training_relu_43:
	.zero		580
